//
// Generated by NVIDIA NVVM Compiler
//
// Compiler Build ID: CL-36424714
// Cuda compilation tools, release 13.0, V13.0.88
// Based on NVVM 20.0.0
//

.version 9.0
.target sm_100
.address_size 64

	// .globl	_Z17naive_cuda_matmulPfS_S_jjj
// _ZZ17tiled_cuda_matmulPfS_S_jjjjE6tile_A has been demoted
// _ZZ17tiled_cuda_matmulPfS_S_jjjjE6tile_B has been demoted

.visible .entry _Z17naive_cuda_matmulPfS_S_jjj(
	.param .u64 .ptr .align 1 _Z17naive_cuda_matmulPfS_S_jjj_param_0,
	.param .u64 .ptr .align 1 _Z17naive_cuda_matmulPfS_S_jjj_param_1,
	.param .u64 .ptr .align 1 _Z17naive_cuda_matmulPfS_S_jjj_param_2,
	.param .u32 _Z17naive_cuda_matmulPfS_S_jjj_param_3,
	.param .u32 _Z17naive_cuda_matmulPfS_S_jjj_param_4,
	.param .u32 _Z17naive_cuda_matmulPfS_S_jjj_param_5
)
{
	.reg .pred 	%p<13>;
	.reg .b32 	%r<92>;
	.reg .b32 	%f<68>;
	.reg .b64 	%rd<69>;

	ld.param.u64 	%rd3, [_Z17naive_cuda_matmulPfS_S_jjj_param_0];
	ld.param.u64 	%rd4, [_Z17naive_cuda_matmulPfS_S_jjj_param_1];
	ld.param.u64 	%rd5, [_Z17naive_cuda_matmulPfS_S_jjj_param_2];
	ld.param.u32 	%r46, [_Z17naive_cuda_matmulPfS_S_jjj_param_3];
	ld.param.u32 	%r44, [_Z17naive_cuda_matmulPfS_S_jjj_param_4];
	ld.param.u32 	%r45, [_Z17naive_cuda_matmulPfS_S_jjj_param_5];
	cvta.to.global.u64 	%rd1, %rd5;
	cvta.to.global.u64 	%rd2, %rd4;
	mov.u32 	%r47, %ctaid.y;
	mov.u32 	%r48, %ntid.y;
	mov.u32 	%r49, %tid.y;
	mad.lo.s32 	%r1, %r47, %r48, %r49;
	mov.u32 	%r50, %ctaid.x;
	mov.u32 	%r51, %ntid.x;
	mul.lo.s32 	%r2, %r50, %r51;
	mov.u32 	%r3, %tid.x;
	add.s32 	%r4, %r2, %r3;
	setp.ge.u32 	%p1, %r1, %r46;
	setp.ge.u32 	%p2, %r4, %r45;
	or.pred  	%p3, %p1, %p2;
	@%p3 bra 	$L__BB0_14;
	setp.eq.s32 	%p4, %r44, 0;
	mov.f32 	%f67, 0f00000000;
	@%p4 bra 	$L__BB0_13;
	mul.lo.s32 	%r5, %r44, %r1;
	and.b32  	%r6, %r44, 7;
	setp.lt.u32 	%p5, %r44, 8;
	mov.f32 	%f67, 0f00000000;
	mov.b32 	%r90, 0;
	@%p5 bra 	$L__BB0_5;
	and.b32  	%r90, %r44, -8;
	neg.s32 	%r88, %r90;
	add.s32 	%r53, %r3, %r45;
	add.s32 	%r87, %r53, %r2;
	shl.b32 	%r10, %r45, 3;
	shl.b32 	%r54, %r45, 1;
	add.s32 	%r86, %r4, %r54;
	mad.lo.s32 	%r85, %r45, 3, %r4;
	shl.b32 	%r55, %r45, 2;
	add.s32 	%r84, %r4, %r55;
	mad.lo.s32 	%r83, %r45, 5, %r4;
	mad.lo.s32 	%r82, %r45, 6, %r4;
	mad.lo.s32 	%r81, %r45, 7, %r4;
	add.s32 	%r79, %r5, 3;
	mov.f32 	%f67, 0f00000000;
	mov.u32 	%r80, %r4;
$L__BB0_4:
	.pragma "nounroll";
	add.s32 	%r56, %r79, -3;
	mul.wide.u32 	%rd6, %r56, 4;
	add.s64 	%rd7, %rd2, %rd6;
	ld.global.f32 	%f17, [%rd7];
	mul.wide.u32 	%rd8, %r80, 4;
	add.s64 	%rd9, %rd1, %rd8;
	ld.global.f32 	%f18, [%rd9];
	fma.rn.f32 	%f19, %f17, %f18, %f67;
	add.s32 	%r57, %r79, -2;
	mul.wide.u32 	%rd10, %r57, 4;
	add.s64 	%rd11, %rd2, %rd10;
	ld.global.f32 	%f20, [%rd11];
	mul.wide.u32 	%rd12, %r87, 4;
	add.s64 	%rd13, %rd1, %rd12;
	ld.global.f32 	%f21, [%rd13];
	fma.rn.f32 	%f22, %f20, %f21, %f19;
	add.s32 	%r58, %r79, -1;
	mul.wide.u32 	%rd14, %r58, 4;
	add.s64 	%rd15, %rd2, %rd14;
	ld.global.f32 	%f23, [%rd15];
	mul.wide.u32 	%rd16, %r86, 4;
	add.s64 	%rd17, %rd1, %rd16;
	ld.global.f32 	%f24, [%rd17];
	fma.rn.f32 	%f25, %f23, %f24, %f22;
	add.s32 	%r59, %r79, 4;
	mul.wide.u32 	%rd18, %r79, 4;
	add.s64 	%rd19, %rd2, %rd18;
	ld.global.f32 	%f26, [%rd19];
	mul.wide.u32 	%rd20, %r85, 4;
	add.s64 	%rd21, %rd1, %rd20;
	ld.global.f32 	%f27, [%rd21];
	fma.rn.f32 	%f28, %f26, %f27, %f25;
	add.s32 	%r60, %r79, 1;
	mul.wide.u32 	%rd22, %r60, 4;
	add.s64 	%rd23, %rd2, %rd22;
	ld.global.f32 	%f29, [%rd23];
	mul.wide.u32 	%rd24, %r84, 4;
	add.s64 	%rd25, %rd1, %rd24;
	ld.global.f32 	%f30, [%rd25];
	fma.rn.f32 	%f31, %f29, %f30, %f28;
	add.s32 	%r61, %r79, 2;
	mul.wide.u32 	%rd26, %r61, 4;
	add.s64 	%rd27, %rd2, %rd26;
	ld.global.f32 	%f32, [%rd27];
	mul.wide.u32 	%rd28, %r83, 4;
	add.s64 	%rd29, %rd1, %rd28;
	ld.global.f32 	%f33, [%rd29];
	fma.rn.f32 	%f34, %f32, %f33, %f31;
	add.s32 	%r62, %r79, 3;
	mul.wide.u32 	%rd30, %r62, 4;
	add.s64 	%rd31, %rd2, %rd30;
	ld.global.f32 	%f35, [%rd31];
	mul.wide.u32 	%rd32, %r82, 4;
	add.s64 	%rd33, %rd1, %rd32;
	ld.global.f32 	%f36, [%rd33];
	fma.rn.f32 	%f37, %f35, %f36, %f34;
	mul.wide.u32 	%rd34, %r59, 4;
	add.s64 	%rd35, %rd2, %rd34;
	ld.global.f32 	%f38, [%rd35];
	mul.wide.u32 	%rd36, %r81, 4;
	add.s64 	%rd37, %rd1, %rd36;
	ld.global.f32 	%f39, [%rd37];
	fma.rn.f32 	%f67, %f38, %f39, %f37;
	add.s32 	%r88, %r88, 8;
	add.s32 	%r87, %r87, %r10;
	add.s32 	%r86, %r86, %r10;
	add.s32 	%r85, %r85, %r10;
	add.s32 	%r84, %r84, %r10;
	add.s32 	%r83, %r83, %r10;
	add.s32 	%r82, %r82, %r10;
	add.s32 	%r81, %r81, %r10;
	add.s32 	%r80, %r80, %r10;
	add.s32 	%r79, %r79, 8;
	setp.ne.s32 	%p6, %r88, 0;
	@%p6 bra 	$L__BB0_4;
$L__BB0_5:
	setp.eq.s32 	%p7, %r6, 0;
	@%p7 bra 	$L__BB0_13;
	and.b32  	%r39, %r44, 3;
	setp.lt.u32 	%p8, %r6, 4;
	@%p8 bra 	$L__BB0_8;
	add.s32 	%r63, %r90, %r5;
	mul.wide.u32 	%rd38, %r63, 4;
	add.s64 	%rd39, %rd2, %rd38;
	ld.global.f32 	%f41, [%rd39];
	mad.lo.s32 	%r64, %r90, %r45, %r4;
	mul.wide.u32 	%rd40, %r64, 4;
	add.s64 	%rd41, %rd1, %rd40;
	ld.global.f32 	%f42, [%rd41];
	fma.rn.f32 	%f43, %f41, %f42, %f67;
	add.s32 	%r65, %r63, 1;
	mul.wide.u32 	%rd42, %r65, 4;
	add.s64 	%rd43, %rd2, %rd42;
	ld.global.f32 	%f44, [%rd43];
	add.s32 	%r66, %r64, %r45;
	mul.wide.u32 	%rd44, %r66, 4;
	add.s64 	%rd45, %rd1, %rd44;
	ld.global.f32 	%f45, [%rd45];
	fma.rn.f32 	%f46, %f44, %f45, %f43;
	add.s32 	%r67, %r63, 2;
	mul.wide.u32 	%rd46, %r67, 4;
	add.s64 	%rd47, %rd2, %rd46;
	ld.global.f32 	%f47, [%rd47];
	add.s32 	%r68, %r66, %r45;
	mul.wide.u32 	%rd48, %r68, 4;
	add.s64 	%rd49, %rd1, %rd48;
	ld.global.f32 	%f48, [%rd49];
	fma.rn.f32 	%f49, %f47, %f48, %f46;
	add.s32 	%r69, %r63, 3;
	mul.wide.u32 	%rd50, %r69, 4;
	add.s64 	%rd51, %rd2, %rd50;
	ld.global.f32 	%f50, [%rd51];
	add.s32 	%r70, %r68, %r45;
	mul.wide.u32 	%rd52, %r70, 4;
	add.s64 	%rd53, %rd1, %rd52;
	ld.global.f32 	%f51, [%rd53];
	fma.rn.f32 	%f67, %f50, %f51, %f49;
	add.s32 	%r90, %r90, 4;
$L__BB0_8:
	setp.eq.s32 	%p9, %r39, 0;
	@%p9 bra 	$L__BB0_13;
	setp.eq.s32 	%p10, %r39, 1;
	@%p10 bra 	$L__BB0_11;
	add.s32 	%r71, %r90, %r5;
	mul.wide.u32 	%rd54, %r71, 4;
	add.s64 	%rd55, %rd2, %rd54;
	ld.global.f32 	%f53, [%rd55];
	mad.lo.s32 	%r72, %r90, %r45, %r4;
	mul.wide.u32 	%rd56, %r72, 4;
	add.s64 	%rd57, %rd1, %rd56;
	ld.global.f32 	%f54, [%rd57];
	fma.rn.f32 	%f55, %f53, %f54, %f67;
	add.s32 	%r73, %r71, 1;
	mul.wide.u32 	%rd58, %r73, 4;
	add.s64 	%rd59, %rd2, %rd58;
	ld.global.f32 	%f56, [%rd59];
	add.s32 	%r74, %r72, %r45;
	mul.wide.u32 	%rd60, %r74, 4;
	add.s64 	%rd61, %rd1, %rd60;
	ld.global.f32 	%f57, [%rd61];
	fma.rn.f32 	%f67, %f56, %f57, %f55;
	add.s32 	%r90, %r90, 2;
$L__BB0_11:
	and.b32  	%r75, %r44, 1;
	setp.eq.b32 	%p11, %r75, 1;
	not.pred 	%p12, %p11;
	@%p12 bra 	$L__BB0_13;
	add.s32 	%r76, %r90, %r5;
	mul.wide.u32 	%rd62, %r76, 4;
	add.s64 	%rd63, %rd2, %rd62;
	ld.global.f32 	%f58, [%rd63];
	mad.lo.s32 	%r77, %r90, %r45, %r4;
	mul.wide.u32 	%rd64, %r77, 4;
	add.s64 	%rd65, %rd1, %rd64;
	ld.global.f32 	%f59, [%rd65];
	fma.rn.f32 	%f67, %f58, %f59, %f67;
$L__BB0_13:
	mad.lo.s32 	%r78, %r45, %r1, %r4;
	cvta.to.global.u64 	%rd66, %rd3;
	mul.wide.u32 	%rd67, %r78, 4;
	add.s64 	%rd68, %rd66, %rd67;
	st.global.f32 	[%rd68], %f67;
$L__BB0_14:
	ret;

}
	// .globl	_Z17tiled_cuda_matmulPfS_S_jjjj
.visible .entry _Z17tiled_cuda_matmulPfS_S_jjjj(
	.param .u64 .ptr .align 1 _Z17tiled_cuda_matmulPfS_S_jjjj_param_0,
	.param .u64 .ptr .align 1 _Z17tiled_cuda_matmulPfS_S_jjjj_param_1,
	.param .u64 .ptr .align 1 _Z17tiled_cuda_matmulPfS_S_jjjj_param_2,
	.param .u32 _Z17tiled_cuda_matmulPfS_S_jjjj_param_3,
	.param .u32 _Z17tiled_cuda_matmulPfS_S_jjjj_param_4,
	.param .u32 _Z17tiled_cuda_matmulPfS_S_jjjj_param_5,
	.param .u32 _Z17tiled_cuda_matmulPfS_S_jjjj_param_6
)
{
	.reg .pred 	%p<12>;
	.reg .b32 	%r<43>;
	.reg .b32 	%f<63>;
	.reg .b64 	%rd<13>;
	// demoted variable
	.shared .align 4 .b8 _ZZ17tiled_cuda_matmulPfS_S_jjjjE6tile_A[1024];
	// demoted variable
	.shared .align 4 .b8 _ZZ17tiled_cuda_matmulPfS_S_jjjjE6tile_B[1024];
	ld.param.u64 	%rd3, [_Z17tiled_cuda_matmulPfS_S_jjjj_param_0];
	ld.param.u64 	%rd4, [_Z17tiled_cuda_matmulPfS_S_jjjj_param_1];
	ld.param.u64 	%rd5, [_Z17tiled_cuda_matmulPfS_S_jjjj_param_2];
	ld.param.u32 	%r25, [_Z17tiled_cuda_matmulPfS_S_jjjj_param_3];
	ld.param.u32 	%r26, [_Z17tiled_cuda_matmulPfS_S_jjjj_param_4];
	ld.param.u32 	%r27, [_Z17tiled_cuda_matmulPfS_S_jjjj_param_5];
	mov.u32 	%r28, %ctaid.y;
	shl.b32 	%r29, %r28, 4;
	mov.u32 	%r40, %tid.y;
	add.s32 	%r2, %r29, %r40;
	mov.u32 	%r30, %ctaid.x;
	shl.b32 	%r3, %r30, 4;
	mov.u32 	%r38, %tid.x;
	add.s32 	%r5, %r3, %r38;
	add.s32 	%r6, %r26, 15;
	setp.lt.u32 	%p1, %r6, 16;
	mov.f32 	%f62, 0f00000000;
	@%p1 bra 	$L__BB1_7;
	shl.b32 	%r31, %r40, 6;
	mov.u32 	%r32, _ZZ17tiled_cuda_matmulPfS_S_jjjjE6tile_A;
	add.s32 	%r7, %r32, %r31;
	shl.b32 	%r33, %r38, 2;
	add.s32 	%r8, %r7, %r33;
	mov.u32 	%r34, _ZZ17tiled_cuda_matmulPfS_S_jjjjE6tile_B;
	add.s32 	%r10, %r34, %r33;
	add.s32 	%r9, %r10, %r31;
	shr.u32 	%r35, %r6, 4;
	neg.s32 	%r42, %r35;
	mad.lo.s32 	%r36, %r40, %r27, %r38;
	add.s32 	%r41, %r36, %r3;
	shl.b32 	%r13, %r27, 4;
	mad.lo.s32 	%r39, %r26, %r2, %r38;
	cvta.to.global.u64 	%rd1, %rd4;
	cvta.to.global.u64 	%rd2, %rd5;
	mov.f32 	%f62, 0f00000000;
$L__BB1_2:
	setp.ge.u32 	%p2, %r2, %r25;
	setp.ge.u32 	%p3, %r38, %r26;
	mov.f32 	%f60, 0f00000000;
	or.pred  	%p4, %p2, %p3;
	@%p4 bra 	$L__BB1_4;
	mul.wide.u32 	%rd6, %r39, 4;
	add.s64 	%rd7, %rd1, %rd6;
	ld.global.f32 	%f60, [%rd7];
$L__BB1_4:
	setp.ge.u32 	%p5, %r5, %r27;
	st.shared.f32 	[%r8], %f60;
	setp.ge.u32 	%p6, %r40, %r26;
	mov.f32 	%f61, 0f00000000;
	or.pred  	%p7, %p5, %p6;
	@%p7 bra 	$L__BB1_6;
	mul.wide.u32 	%rd8, %r41, 4;
	add.s64 	%rd9, %rd2, %rd8;
	ld.global.f32 	%f61, [%rd9];
$L__BB1_6:
	st.shared.f32 	[%r9], %f61;
	bar.sync 	0;
	ld.shared.f32 	%f12, [%r7];
	ld.shared.f32 	%f13, [%r10];
	fma.rn.f32 	%f14, %f12, %f13, %f62;
	ld.shared.f32 	%f15, [%r7+4];
	ld.shared.f32 	%f16, [%r10+64];
	fma.rn.f32 	%f17, %f15, %f16, %f14;
	ld.shared.f32 	%f18, [%r7+8];
	ld.shared.f32 	%f19, [%r10+128];
	fma.rn.f32 	%f20, %f18, %f19, %f17;
	ld.shared.f32 	%f21, [%r7+12];
	ld.shared.f32 	%f22, [%r10+192];
	fma.rn.f32 	%f23, %f21, %f22, %f20;
	ld.shared.f32 	%f24, [%r7+16];
	ld.shared.f32 	%f25, [%r10+256];
	fma.rn.f32 	%f26, %f24, %f25, %f23;
	ld.shared.f32 	%f27, [%r7+20];
	ld.shared.f32 	%f28, [%r10+320];
	fma.rn.f32 	%f29, %f27, %f28, %f26;
	ld.shared.f32 	%f30, [%r7+24];
	ld.shared.f32 	%f31, [%r10+384];
	fma.rn.f32 	%f32, %f30, %f31, %f29;
	ld.shared.f32 	%f33, [%r7+28];
	ld.shared.f32 	%f34, [%r10+448];
	fma.rn.f32 	%f35, %f33, %f34, %f32;
	ld.shared.f32 	%f36, [%r7+32];
	ld.shared.f32 	%f37, [%r10+512];
	fma.rn.f32 	%f38, %f36, %f37, %f35;
	ld.shared.f32 	%f39, [%r7+36];
	ld.shared.f32 	%f40, [%r10+576];
	fma.rn.f32 	%f41, %f39, %f40, %f38;
	ld.shared.f32 	%f42, [%r7+40];
	ld.shared.f32 	%f43, [%r10+640];
	fma.rn.f32 	%f44, %f42, %f43, %f41;
	ld.shared.f32 	%f45, [%r7+44];
	ld.shared.f32 	%f46, [%r10+704];
	fma.rn.f32 	%f47, %f45, %f46, %f44;
	ld.shared.f32 	%f48, [%r7+48];
	ld.shared.f32 	%f49, [%r10+768];
	fma.rn.f32 	%f50, %f48, %f49, %f47;
	ld.shared.f32 	%f51, [%r7+52];
	ld.shared.f32 	%f52, [%r10+832];
	fma.rn.f32 	%f53, %f51, %f52, %f50;
	ld.shared.f32 	%f54, [%r7+56];
	ld.shared.f32 	%f55, [%r10+896];
	fma.rn.f32 	%f56, %f54, %f55, %f53;
	ld.shared.f32 	%f57, [%r7+60];
	ld.shared.f32 	%f58, [%r10+960];
	fma.rn.f32 	%f62, %f57, %f58, %f56;
	bar.sync 	0;
	add.s32 	%r42, %r42, 1;
	setp.ne.s32 	%p8, %r42, 0;
	add.s32 	%r41, %r41, %r13;
	add.s32 	%r40, %r40, 16;
	add.s32 	%r39, %r39, 16;
	add.s32 	%r38, %r38, 16;
	@%p8 bra 	$L__BB1_2;
$L__BB1_7:
	setp.ge.u32 	%p9, %r2, %r25;
	setp.ge.u32 	%p10, %r5, %r27;
	or.pred  	%p11, %p9, %p10;
	@%p11 bra 	$L__BB1_9;
	mad.lo.s32 	%r37, %r27, %r2, %r5;
	cvta.to.global.u64 	%rd10, %rd3;
	mul.wide.u32 	%rd11, %r37, 4;
	add.s64 	%rd12, %rd10, %rd11;
	st.global.f32 	[%rd12], %f62;
$L__BB1_9:
	ret;

}


// ===== COMPILED SASS (sm_100) =====

	.target	sm_100

	.elftype	@"ET_EXEC"


//--------------------- .note.nv.tkinfo           --------------------------
	.section	.note.nv.tkinfo,"",@"SHT_NOTE"
	.sectionflags	@"SHF_NOTE_NV_TKINFO"
	.tkinfo
        /*0018*/ 	.word	0x00000002
        /*0030*/ 	.string	""
        /*0030*/ 	.string	"ptxas"
        /*0030*/ 	.string	"Cuda compilation tools, release 13.0, V13.0.88"
        /*0030*/ 	.string	"Build cuda_13.0.r13.0/compiler.36424714_0"
        /*0030*/ 	.string	"-arch sm_100 -m 64 "



//--------------------- .note.nv.cuinfo           --------------------------
	.section	.note.nv.cuinfo,"",@"SHT_NOTE"
	.sectionflags	@"SHF_NOTE_NV_CUINFO"
        /*0018*/ 	.short	0x0002
        /*001a*/ 	.short	0x0064
        /*001c*/ 	.short	0x0082
	.zero		2


//--------------------- .nv.info                  --------------------------
	.section	.nv.info,"",@"SHT_CUDA_INFO"
	.align	4


	//----- nvinfo : EIATTR_REGCOUNT
	.align		4
        /*0000*/ 	.byte	0x04, 0x2f
        /*0002*/ 	.short	(.L_1 - .L_0)
	.align		4
.L_0:
        /*0004*/ 	.word	index@(_Z17naive_cuda_matmulPfS_S_jjj)
        /*0008*/ 	.word	0x00000020


	//----- nvinfo : EIATTR_FRAME_SIZE
	.align		4
.L_1:
        /*000c*/ 	.byte	0x04, 0x11
        /*000e*/ 	.short	(.L_3 - .L_2)
	.align		4
.L_2:
        /*0010*/ 	.word	index@(_Z17naive_cuda_matmulPfS_S_jjj)
        /*0014*/ 	.word	0x00000000


	//----- nvinfo : EIATTR_REGCOUNT
	.align		4
.L_3:
        /*0018*/ 	.byte	0x04, 0x2f
        /*001a*/ 	.short	(.L_5 - .L_4)
	.align		4
.L_4:
        /*001c*/ 	.word	index@(_Z17tiled_cuda_matmulPfS_S_jjjj)
        /*0020*/ 	.word	0x00000020


	//----- nvinfo : EIATTR_FRAME_SIZE
	.align		4
.L_5:
        /*0024*/ 	.byte	0x04, 0x11
        /*0026*/ 	.short	(.L_7 - .L_6)
	.align		4
.L_6:
        /*0028*/ 	.word	index@(_Z17tiled_cuda_matmulPfS_S_jjjj)
        /*002c*/ 	.word	0x00000000


	//----- nvinfo : EIATTR_MIN_STACK_SIZE
	.align		4
.L_7:
        /*0030*/ 	.byte	0x04, 0x12
        /*0032*/ 	.short	(.L_9 - .L_8)
	.align		4
.L_8:
        /*0034*/ 	.word	index@(_Z17tiled_cuda_matmulPfS_S_jjjj)
        /*0038*/ 	.word	0x00000000


	//----- nvinfo : EIATTR_MIN_STACK_SIZE
	.align		4
.L_9:
        /*003c*/ 	.byte	0x04, 0x12
        /*003e*/ 	.short	(.L_11 - .L_10)
	.align		4
.L_10:
        /*0040*/ 	.word	index@(_Z17naive_cuda_matmulPfS_S_jjj)
        /*0044*/ 	.word	0x00000000
.L_11:


//--------------------- .nv.compat                --------------------------
	.section	.nv.compat,"",@"SHT_CUDA_COMPAT_INFO"
	.align	4
        /*0000*/ 	.byte	0x02, 0x09, 0x00, 0x00, 0x02, 0x02, 0x01, 0x00, 0x02, 0x05, 0x05, 0x00, 0x03, 0x07, 0x01, 0x01
        /*0010*/ 	.byte	0x02, 0x03, 0x00, 0x00, 0x02, 0x06, 0x01, 0x00, 0x04, 0x0b, 0x08, 0x00, 0x09, 0x00, 0x00, 0x00
        /*0020*/ 	.byte	0x00, 0x00, 0x00, 0x00


//--------------------- .nv.info._Z17tiled_cuda_matmulPfS_S_jjjj --------------------------
	.section	.nv.info._Z17tiled_cuda_matmulPfS_S_jjjj,"",@"SHT_CUDA_INFO"
	.sectionflags	@""
	.align	4


	//----- nvinfo : EIATTR_CUDA_API_VERSION
	.align		4
        /*0000*/ 	.byte	0x04, 0x37
        /*0002*/ 	.short	(.L_13 - .L_12)
.L_12:
        /*0004*/ 	.word	0x00000082


	//----- nvinfo : EIATTR_KPARAM_INFO
	.align		4
.L_13:
        /*0008*/ 	.byte	0x04, 0x17
        /*000a*/ 	.short	(.L_15 - .L_14)
.L_14:
        /*000c*/ 	.word	0x00000000
        /*0010*/ 	.short	0x0006
        /*0012*/ 	.short	0x0024
        /*0014*/ 	.byte	0x00, 0xf0, 0x11, 0x00


	//----- nvinfo : EIATTR_KPARAM_INFO
	.align		4
.L_15:
        /*0018*/ 	.byte	0x04, 0x17
        /*001a*/ 	.short	(.L_17 - .L_16)
.L_16:
        /*001c*/ 	.word	0x00000000
        /*0020*/ 	.short	0x0005
        /*0022*/ 	.short	0x0020
        /*0024*/ 	.byte	0x00, 0xf0, 0x11, 0x00


	//----- nvinfo : EIATTR_KPARAM_INFO
	.align		4
.L_17:
        /*0028*/ 	.byte	0x04, 0x17
        /*002a*/ 	.short	(.L_19 - .L_18)
.L_18:
        /*002c*/ 	.word	0x00000000
        /*0030*/ 	.short	0x0004
        /*0032*/ 	.short	0x001c
        /*0034*/ 	.byte	0x00, 0xf0, 0x11, 0x00


	//----- nvinfo : EIATTR_KPARAM_INFO
	.align		4
.L_19:
        /*0038*/ 	.byte	0x04, 0x17
        /*003a*/ 	.short	(.L_21 - .L_20)
.L_20:
        /*003c*/ 	.word	0x00000000
        /*0040*/ 	.short	0x0003
        /*0042*/ 	.short	0x0018
        /*0044*/ 	.byte	0x00, 0xf0, 0x11, 0x00


	//----- nvinfo : EIATTR_KPARAM_INFO
	.align		4
.L_21:
        /*0048*/ 	.byte	0x04, 0x17
        /*004a*/ 	.short	(.L_23 - .L_22)
.L_22:
        /*004c*/ 	.word	0x00000000
        /*0050*/ 	.short	0x0002
        /*0052*/ 	.short	0x0010
        /*0054*/ 	.byte	0x00, 0xf5, 0x21, 0x00


	//----- nvinfo : EIATTR_KPARAM_INFO
	.align		4
.L_23:
        /*0058*/ 	.byte	0x04, 0x17
        /*005a*/ 	.short	(.L_25 - .L_24)
.L_24:
        /*005c*/ 	.word	0x00000000
        /*0060*/ 	.short	0x0001
        /*0062*/ 	.short	0x0008
        /*0064*/ 	.byte	0x00, 0xf5, 0x21, 0x00


	//----- nvinfo : EIATTR_KPARAM_INFO
	.align		4
.L_25:
        /*0068*/ 	.byte	0x04, 0x17
        /*006a*/ 	.short	(.L_27 - .L_26)
.L_26:
        /*006c*/ 	.word	0x00000000
        /*0070*/ 	.short	0x0000
        /*0072*/ 	.short	0x0000
        /*0074*/ 	.byte	0x00, 0xf5, 0x21, 0x00


	//----- nvinfo : EIATTR_SPARSE_MMA_MASK
	.align		4
.L_27:
        /*0078*/ 	.byte	0x03, 0x50
        /*007a*/ 	.short	0x0000


	//----- nvinfo : EIATTR_MAXREG_COUNT
	.align		4
        /*007c*/ 	.byte	0x03, 0x1b
        /*007e*/ 	.short	0x00ff


	//----- nvinfo : EIATTR_NUM_BARRIERS
	.align		4
        /*0080*/ 	.byte	0x02, 0x4c
        /*0082*/ 	.byte	0x01
	.zero		1


	//----- nvinfo : EIATTR_MERCURY_ISA_VERSION
	.align		4
        /*0084*/ 	.byte	0x03, 0x5f
        /*0086*/ 	.short	0x0101


	//----- nvinfo : EIATTR_VRC_CTA_INIT_COUNT
	.align		4
        /*0088*/ 	.byte	0x02, 0x4a
	.zero		1
	.zero		1


	//----- nvinfo : EIATTR_EXIT_INSTR_OFFSETS
	.align		4
        /*008c*/ 	.byte	0x04, 0x1c
        /*008e*/ 	.short	(.L_29 - .L_28)


	//   ....[0]....
.L_28:
        /*0090*/ 	.word	0x000005e0


	//   ....[1]....
        /*0094*/ 	.word	0x00000630


	//----- nvinfo : EIATTR_CBANK_PARAM_SIZE
	.align		4
.L_29:
        /*0098*/ 	.byte	0x03, 0x19
        /*009a*/ 	.short	0x0028


	//----- nvinfo : EIATTR_PARAM_CBANK
	.align		4
        /*009c*/ 	.byte	0x04, 0x0a
        /*009e*/ 	.short	(.L_31 - .L_30)
	.align		4
.L_30:
        /*00a0*/ 	.word	index@(.nv.constant0._Z17tiled_cuda_matmulPfS_S_jjjj)
        /*00a4*/ 	.short	0x0380
        /*00a6*/ 	.short	0x0028


	//----- nvinfo : EIATTR_SW_WAR
	.align		4
.L_31:
        /*00a8*/ 	.byte	0x04, 0x36
        /*00aa*/ 	.short	(.L_33 - .L_32)
.L_32:
        /*00ac*/ 	.word	0x00000008
.L_33:


//--------------------- .nv.info._Z17naive_cuda_matmulPfS_S_jjj --------------------------
	.section	.nv.info._Z17naive_cuda_matmulPfS_S_jjj,"",@"SHT_CUDA_INFO"
	.sectionflags	@""
	.align	4


	//----- nvinfo : EIATTR_CUDA_API_VERSION
	.align		4
        /*0000*/ 	.byte	0x04, 0x37
        /*0002*/ 	.short	(.L_35 - .L_34)
.L_34:
        /*0004*/ 	.word	0x00000082


	//----- nvinfo : EIATTR_KPARAM_INFO
	.align		4
.L_35:
        /*0008*/ 	.byte	0x04, 0x17
        /*000a*/ 	.short	(.L_37 - .L_36)
.L_36:
        /*000c*/ 	.word	0x00000000
        /*0010*/ 	.short	0x0005
        /*0012*/ 	.short	0x0020
        /*0014*/ 	.byte	0x00, 0xf0, 0x11, 0x00


	//----- nvinfo : EIATTR_KPARAM_INFO
	.align		4
.L_37:
        /*0018*/ 	.byte	0x04, 0x17
        /*001a*/ 	.short	(.L_39 - .L_38)
.L_38:
        /*001c*/ 	.word	0x00000000
        /*0020*/ 	.short	0x0004
        /*0022*/ 	.short	0x001c
        /*0024*/ 	.byte	0x00, 0xf0, 0x11, 0x00


	//----- nvinfo : EIATTR_KPARAM_INFO
	.align		4
.L_39:
        /*0028*/ 	.byte	0x04, 0x17
        /*002a*/ 	.short	(.L_41 - .L_40)
.L_40:
        /*002c*/ 	.word	0x00000000
        /*0030*/ 	.short	0x0003
        /*0032*/ 	.short	0x0018
        /*0034*/ 	.byte	0x00, 0xf0, 0x11, 0x00


	//----- nvinfo : EIATTR_KPARAM_INFO
	.align		4
.L_41:
        /*0038*/ 	.byte	0x04, 0x17
        /*003a*/ 	.short	(.L_43 - .L_42)
.L_42:
        /*003c*/ 	.word	0x00000000
        /*0040*/ 	.short	0x0002
        /*0042*/ 	.short	0x0010
        /*0044*/ 	.byte	0x00, 0xf5, 0x21, 0x00


	//----- nvinfo : EIATTR_KPARAM_INFO
	.align		4
.L_43:
        /*0048*/ 	.byte	0x04, 0x17
        /*004a*/ 	.short	(.L_45 - .L_44)
.L_44:
        /*004c*/ 	.word	0x00000000
        /*0050*/ 	.short	0x0001
        /*0052*/ 	.short	0x0008
        /*0054*/ 	.byte	0x00, 0xf5, 0x21, 0x00


	//----- nvinfo : EIATTR_KPARAM_INFO
	.align		4
.L_45:
        /*0058*/ 	.byte	0x04, 0x17
        /*005a*/ 	.short	(.L_47 - .L_46)
.L_46:
        /*005c*/ 	.word	0x00000000
        /*0060*/ 	.short	0x0000
        /*0062*/ 	.short	0x0000
        /*0064*/ 	.byte	0x00, 0xf5, 0x21, 0x00


	//----- nvinfo : EIATTR_SPARSE_MMA_MASK
	.align		4
.L_47:
        /*0068*/ 	.byte	0x03, 0x50
        /*006a*/ 	.short	0x0000


	//----- nvinfo : EIATTR_MAXREG_COUNT
	.align		4
        /*006c*/ 	.byte	0x03, 0x1b
        /*006e*/ 	.short	0x00ff


	//----- nvinfo : EIATTR_MERCURY_ISA_VERSION
	.align		4
        /*0070*/ 	.byte	0x03, 0x5f
        /*0072*/ 	.short	0x0101


	//----- nvinfo : EIATTR_VRC_CTA_INIT_COUNT
	.align		4
        /*0074*/ 	.byte	0x02, 0x4a
	.zero		1
	.zero		1


	//----- nvinfo : EIATTR_EXIT_INSTR_OFFSETS
	.align		4
        /*0078*/ 	.byte	0x04, 0x1c
        /*007a*/ 	.short	(.L_49 - .L_48)


	//   ....[0]....
.L_48:
        /*007c*/ 	.word	0x000000e0


	//   ....[1]....
        /*0080*/ 	.word	0x00000a90


	//----- nvinfo : EIATTR_CBANK_PARAM_SIZE
	.align		4
.L_49:
        /*0084*/ 	.byte	0x03, 0x19
        /*0086*/ 	.short	0x0024


	//----- nvinfo : EIATTR_PARAM_CBANK
	.align		4
        /*0088*/ 	.byte	0x04, 0x0a
        /*008a*/ 	.short	(.L_51 - .L_50)
	.align		4
.L_50:
        /*008c*/ 	.word	index@(.nv.constant0._Z17naive_cuda_matmulPfS_S_jjj)
        /*0090*/ 	.short	0x0380
        /*0092*/ 	.short	0x0024


	//----- nvinfo : EIATTR_SW_WAR
	.align		4
.L_51:
        /*0094*/ 	.byte	0x04, 0x36
        /*0096*/ 	.short	(.L_53 - .L_52)
.L_52:
        /*0098*/ 	.word	0x00000008
.L_53:


//--------------------- .nv.callgraph             --------------------------
	.section	.nv.callgraph,"",@"SHT_CUDA_CALLGRAPH"
	.align	4
	.sectionentsize	8
	.align		4
        /*0000*/ 	.word	0x00000000
	.align		4
        /*0004*/ 	.word	0xffffffff
	.align		4
        /*0008*/ 	.word	0x00000000
	.align		4
        /*000c*/ 	.word	0xfffffffe
	.align		4
        /*0010*/ 	.word	0x00000000
	.align		4
        /*0014*/ 	.word	0xfffffffd
	.align		4
        /*0018*/ 	.word	0x00000000
	.align		4
        /*001c*/ 	.word	0xfffffffc


//--------------------- .text._Z17tiled_cuda_matmulPfS_S_jjjj --------------------------
	.section	.text._Z17tiled_cuda_matmulPfS_S_jjjj,"ax",@progbits
	.align	128
        .global         _Z17tiled_cuda_matmulPfS_S_jjjj
        .type           _Z17tiled_cuda_matmulPfS_S_jjjj,@function
        .size           _Z17tiled_cuda_matmulPfS_S_jjjj,(.L_x_8 - _Z17tiled_cuda_matmulPfS_S_jjjj)
        .other          _Z17tiled_cuda_matmulPfS_S_jjjj,@"STO_CUDA_ENTRY STV_DEFAULT"
_Z17tiled_cuda_matmulPfS_S_jjjj:
.text._Z17tiled_cuda_matmulPfS_S_jjjj:
[----:B------:R-:W-:Y:S01]  /*0000*/  LDC R1, c[0x0][0x37c] ;  /* 0x0000df00ff017b82 */ /* 0x000fe20000000800 */
[----:B------:R-:W0:Y:S01]  /*0010*/  LDCU UR10, c[0x0][0x39c] ;  /* 0x00007380ff0a77ac */ /* 0x000e220008000800 */
[----:B------:R-:W1:Y:S01]  /*0020*/  S2R R2, SR_CTAID.Y ;  /* 0x0000000000027919 */ /* 0x000e620000002600 */
[----:B------:R-:W-:Y:S01]  /*0030*/  HFMA2 R21, -RZ, RZ, 0, 0 ;  /* 0x00000000ff157431 */ /* 0x000fe200000001ff */
[----:B------:R-:W2:Y:S01]  /*0040*/  LDCU UR14, c[0x0][0x3a0] ;  /* 0x00007400ff0e77ac */ /* 0x000ea20008000800 */
[----:B------:R-:W1:Y:S01]  /*0050*/  S2R R0, SR_TID.Y ;  /* 0x0000000000007919 */ /* 0x000e620000002200 */
[----:B------:R-:W3:Y:S01]  /*0060*/  LDCU.64 UR8, c[0x0][0x358] ;  /* 0x00006b00ff0877ac */ /* 0x000ee20008000a00 */
[----:B------:R-:W4:Y:S01]  /*0070*/  S2R R4, SR_CTAID.X ;  /* 0x0000000000047919 */ /* 0x000f220000002500 */
[----:B------:R-:W4:Y:S01]  /*0080*/  S2R R13, SR_TID.X ;  /* 0x00000000000d7919 */ /* 0x000f220000002100 */
[----:B0-----:R-:W-:-:S04]  /*0090*/  UIADD3 UR4, UPT, UPT, UR10, 0xf, URZ ;  /* 0x0000000f0a047890 */ /* 0x001fc8000fffe0ff */
[----:B------:R-:W-:Y:S01]  /*00a0*/  UISETP.GE.U32.AND UP0, UPT, UR4, 0x10, UPT ;  /* 0x000000100400788c */ /* 0x000fe2000bf06070 */
[----:B-1----:R-:W-:Y:S02]  /*00b0*/  LEA R2, R2, R0, 0x4 ;  /* 0x0000000002027211 */ /* 0x002fe400078e20ff */
[----:B----4-:R-:W-:-:S06]  /*00c0*/  LEA R3, R4, R13, 0x4 ;  /* 0x0000000d04037211 */ /* 0x010fcc00078e20ff */
[----:B--23--:R-:W-:Y:S05]  /*00d0*/  BRA.U !UP0, `(.L_x_0) ;  /* 0x0000000508347547 */ /* 0x00cfea000b800000 */
[----:B------:R-:W0:Y:S01]  /*00e0*/  S2UR UR7, SR_CgaCtaId ;  /* 0x00000000000779c3 */ /* 0x000e220000008800 */
[----:B------:R-:W1:Y:S01]  /*00f0*/  LDCU UR11, c[0x0][0x3a0] ;  /* 0x00007400ff0b77ac */ /* 0x000e620008000800 */
[----:B------:R-:W-:Y:S01]  /*0100*/  MOV R21, RZ ;  /* 0x000000ff00157202 */ /* 0x000fe20000000f00 */
[----:B------:R-:W-:Y:S01]  /*0110*/  IMAD R12, R2, UR10, R13 ;  /* 0x0000000a020c7c24 */ /* 0x000fe2000f8e020d */
[----:B------:R-:W-:Y:S01]  /*0120*/  UMOV UR5, 0x400 ;  /* 0x0000040000057882 */ /* 0x000fe20000000000 */
[----:B------:R-:W-:-:S03]  /*0130*/  USHF.R.U32.HI UR6, URZ, 0x4, UR4 ;  /* 0x00000004ff067899 */ /* 0x000fc60008011604 */
[----:B------:R-:W2:Y:S01]  /*0140*/  LDC R14, c[0x0][0x3a0] ;  /* 0x0000e800ff0e7b82 */ /* 0x000ea20000000800 */
[----:B------:R-:W-:Y:S01]  /*0150*/  UIADD3 UR4, UPT, UPT, UR5, 0x400, URZ ;  /* 0x0000040005047890 */ /* 0x000fe2000fffe0ff */
[----:B------:R-:W3:Y:S01]  /*0160*/  LDCU.64 UR12, c[0x0][0x398] ;  /* 0x00007300ff0c77ac */ /* 0x000ee20008000a00 */
[----:B------:R-:W-:Y:S01]  /*0170*/  UIADD3 UR6, UPT, UPT, -UR6, URZ, URZ ;  /* 0x000000ff06067290 */ /* 0x000fe2000fffe1ff */
[----:B-1----:R-:W-:Y:S01]  /*0180*/  IMAD R19, R0, UR11, R13 ;  /* 0x0000000b00137c24 */ /* 0x002fe2000f8e020d */
[----:B0-----:R-:W-:-:S04]  /*0190*/  ULEA UR5, UR7, UR5, 0x18 ;  /* 0x0000000507057291 */ /* 0x001fc8000f8ec0ff */
[----:B------:R-:W-:Y:S01]  /*01a0*/  LEA R19, R4, R19, 0x4 ;  /* 0x0000001304137211 */ /* 0x000fe200078e20ff */
[----:B------:R-:W-:Y:S01]  /*01b0*/  ULEA UR4, UR7, UR4, 0x18 ;  /* 0x0000000407047291 */ /* 0x000fe2000f8ec0ff */
[----:B------:R-:W-:-:S05]  /*01c0*/  LEA R16, R0, UR5, 0x6 ;  /* 0x0000000500107c11 */ /* 0x000fca000f8e30ff */
[C---:B------:R-:W-:Y:S02]  /*01d0*/  LEA R17, R13.reuse, UR4, 0x2 ;  /* 0x000000040d117c11 */ /* 0x040fe4000f8e10ff */
[----:B------:R-:W-:Y:S02]  /*01e0*/  LEA R18, R13, R16, 0x2 ;  /* 0x000000100d127211 */ /* 0x000fe400078e10ff */
[----:B---3--:R-:W-:-:S07]  /*01f0*/  LEA R15, R0, R17, 0x6 ;  /* 0x00000011000f7211 */ /* 0x008fce00078e30ff */
.L_x_1:
[----:B------:R-:W-:Y:S01]  /*0200*/  ISETP.GE.U32.AND P1, PT, R13, UR13, PT ;  /* 0x0000000d0d007c0c */ /* 0x000fe2000bf26070 */
[----:B------:R-:W-:Y:S01]  /*0210*/  HFMA2 R22, -RZ, RZ, 0, 0 ;  /* 0x00000000ff167431 */ /* 0x000fe200000001ff */
[----:B------:R-:W-:Y:S02]  /*0220*/  ISETP.GE.U32.AND P0, PT, R0, UR13, PT ;  /* 0x0000000d00007c0c */ /* 0x000fe4000bf06070 */
[----:B------:R-:W-:Y:S02]  /*0230*/  ISETP.GE.U32.OR P1, PT, R2, UR12, P1 ;  /* 0x0000000c02007c0c */ /* 0x000fe40008f26470 */
[----:B--2---:R-:W-:Y:S02]  /*0240*/  ISETP.GE.U32.OR P0, PT, R3, R14, P0 ;  /* 0x0000000e0300720c */ /* 0x004fe40000706470 */
[----:B------:R-:W-:-:S09]  /*0250*/  MOV R29, RZ ;  /* 0x000000ff001d7202 */ /* 0x000fd20000000f00 */
[----:B------:R-:W0:Y:S08]  /*0260*/  @!P1 LDC.64 R6, c[0x0][0x388] ;  /* 0x0000e200ff069b82 */ /* 0x000e300000000a00 */
[----:B------:R-:W1:Y:S01]  /*0270*/  @!P0 LDC.64 R4, c[0x0][0x390] ;  /* 0x0000e400ff048b82 */ /* 0x000e620000000a00 */
[----:B0-----:R-:W-:-:S05]  /*0280*/  @!P1 IMAD.WIDE.U32 R6, R12, 0x4, R6 ;  /* 0x000000040c069825 */ /* 0x001fca00078e0006 */
[----:B------:R-:W2:Y:S01]  /*0290*/  @!P1 LDG.E R29, desc[UR8][R6.64] ;  /* 0x00000008061d9981 */ /* 0x000ea2000c1e1900 */
[----:B-1----:R-:W-:-:S05]  /*02a0*/  @!P0 IMAD.WIDE.U32 R24, R19, 0x4, R4 ;  /* 0x0000000413188825 */ /* 0x002fca00078e0004 */
[----:B------:R-:W3:Y:S01]  /*02b0*/  @!P0 LDG.E R22, desc[UR8][R24.64] ;  /* 0x0000000818168981 */ /* 0x000ee2000c1e1900 */
[----:B------:R-:W-:-:S04]  /*02c0*/  UIADD3 UR6, UPT, UPT, UR6, 0x1, URZ ;  /* 0x0000000106067890 */ /* 0x000fc8000fffe0ff */
[----:B------:R-:W-:Y:S01]  /*02d0*/  UISETP.NE.AND UP0, UPT, UR6, URZ, UPT ;  /* 0x000000ff0600728c */ /* 0x000fe2000bf05270 */
[----:B------:R-:W-:Y:S02]  /*02e0*/  IADD3 R0, PT, PT, R0, 0x10, RZ ;  /* 0x0000001000007810 */ /* 0x000fe40007ffe0ff */
[----:B------:R-:W-:Y:S02]  /*02f0*/  IADD3 R13, PT, PT, R13, 0x10, RZ ;  /* 0x000000100d0d7810 */ /* 0x000fe40007ffe0ff */
[----:B------:R-:W-:Y:S02]  /*0300*/  IADD3 R12, PT, PT, R12, 0x10, RZ ;  /* 0x000000100c0c7810 */ /* 0x000fe40007ffe0ff */
[----:B------:R-:W-:Y:S01]  /*0310*/  LEA R19, R14, R19, 0x4 ;  /* 0x000000130e137211 */ /* 0x000fe200078e20ff */
[----:B--2---:R-:W-:Y:S04]  /*0320*/  STS [R18], R29 ;  /* 0x0000001d12007388 */ /* 0x004fe80000000800 */
[----:B---3--:R-:W-:Y:S01]  /*0330*/  STS [R15], R22 ;  /* 0x000000160f007388 */ /* 0x008fe20000000800 */
[----:B------:R-:W-:Y:S06]  /*0340*/  BAR.SYNC.DEFER_BLOCKING 0x0 ;  /* 0x0000000000007b1d */ /* 0x000fec0000010000 */
[----:B------:R-:W-:Y:S04]  /*0350*/  LDS R28, [R17] ;  /* 0x00000000111c7984 */ /* 0x000fe80000000800 */
[----:B------:R-:W0:Y:S04]  /*0360*/  LDS.128 R8, [R16] ;  /* 0x0000000010087984 */ /* 0x000e280000000c00 */
[----:B------:R-:W1:Y:S04]  /*0370*/  LDS R29, [R17+0x40] ;  /* 0x00004000111d7984 */ /* 0x000e680000000800 */
[----:B------:R-:W2:Y:S04]  /*0380*/  LDS R27, [R17+0x80] ;  /* 0x00008000111b7984 */ /* 0x000ea80000000800 */
[----:B------:R-:W3:Y:S04]  /*0390*/  LDS R26, [R17+0xc0] ;  /* 0x0000c000111a7984 */ /* 0x000ee80000000800 */
[----:B------:R-:W-:Y:S04]  /*03a0*/  LDS R23, [R17+0x100] ;  /* 0x0001000011177984 */ /* 0x000fe80000000800 */
[----:B------:R-:W4:Y:S04]  /*03b0*/  LDS.128 R4, [R16+0x10] ;  /* 0x0000100010047984 */ /* 0x000f280000000c00 */
[----:B------:R-:W5:Y:S04]  /*03c0*/  LDS R20, [R17+0x140] ;  /* 0x0001400011147984 */ /* 0x000f680000000800 */
[----:B------:R-:W5:Y:S04]  /*03d0*/  LDS R25, [R17+0x180] ;  /* 0x0001800011197984 */ /* 0x000f680000000800 */
[----:B------:R-:W5:Y:S04]  /*03e0*/  LDS R22, [R17+0x1c0] ;  /* 0x0001c00011167984 */ /* 0x000f680000000800 */
[----:B------:R-:W-:Y:S01]  /*03f0*/  LDS R24, [R17+0x240] ;  /* 0x0002400011187984 */ /* 0x000fe20000000800 */
[----:B0-----:R-:W-:-:S03]  /*0400*/  FFMA R8, R8, R28, R21 ;  /* 0x0000001c08087223 */ /* 0x001fc60000000015 */
[----:B------:R-:W-:Y:S01]  /*0410*/  LDS R21, [R17+0x200] ;  /* 0x0002000011157984 */ /* 0x000fe20000000800 */
[----:B-1----:R-:W-:-:S04]  /*0420*/  FFMA R8, R29, R9, R8 ;  /* 0x000000091d087223 */ /* 0x002fc80000000008 */
[----:B--2---:R-:W-:-:S04]  /*0430*/  FFMA R27, R27, R10, R8 ;  /* 0x0000000a1b1b7223 */ /* 0x004fc80000000008 */
[----:B---3--:R-:W-:Y:S02]  /*0440*/  FFMA R27, R26, R11, R27 ;  /* 0x0000000b1a1b7223 */ /* 0x008fe4000000001b */
[----:B------:R-:W0:Y:S02]  /*0450*/  LDS.128 R8, [R16+0x20] ;  /* 0x0000200010087984 */ /* 0x000e240000000c00 */
[----:B----4-:R-:W-:-:S04]  /*0460*/  FFMA R23, R4, R23, R27 ;  /* 0x0000001704177223 */ /* 0x010fc8000000001b */
[----:B-----5:R-:W-:Y:S02]  /*0470*/  FFMA R20, R20, R5, R23 ;  /* 0x0000000514147223 */ /* 0x020fe40000000017 */
[----:B------:R-:W1:Y:S02]  /*0480*/  LDS R23, [R17+0x280] ;  /* 0x0002800011177984 */ /* 0x000e640000000800 */
[----:B------:R-:W-:Y:S02]  /*0490*/  FFMA R25, R25, R6, R20 ;  /* 0x0000000619197223 */ /* 0x000fe40000000014 */
[----:B------:R-:W2:Y:S02]  /*04a0*/  LDS R20, [R17+0x2c0] ;  /* 0x0002c00011147984 */ /* 0x000ea40000000800 */
[----:B------:R-:W-:Y:S02]  /*04b0*/  FFMA R27, R22, R7, R25 ;  /* 0x00000007161b7223 */ /* 0x000fe40000000019 */
[----:B------:R-:W-:Y:S04]  /*04c0*/  LDS R25, [R17+0x300] ;  /* 0x0003000011197984 */ /* 0x000fe80000000800 */
[----:B------:R-:W3:Y:S04]  /*04d0*/  LDS.128 R4, [R16+0x30] ;  /* 0x0000300010047984 */ /* 0x000ee80000000c00 */
[----:B------:R-:W4:Y:S01]  /*04e0*/  LDS R22, [R17+0x340] ;  /* 0x0003400011167984 */ /* 0x000f220000000800 */
[----:B0-----:R-:W-:-:S03]  /*04f0*/  FFMA R27, R8, R21, R27 ;  /* 0x00000015081b7223 */ /* 0x001fc6000000001b */
[----:B------:R-:W0:Y:S04]  /*0500*/  LDS R21, [R17+0x380] ;  /* 0x0003800011157984 */ /* 0x000e280000000800 */
[----:B------:R-:W5:Y:S01]  /*0510*/  LDS R8, [R17+0x3c0] ;  /* 0x0003c00011087984 */ /* 0x000f620000000800 */
[----:B------:R-:W-:-:S04]  /*0520*/  FFMA R24, R24, R9, R27 ;  /* 0x0000000918187223 */ /* 0x000fc8000000001b */
[----:B-1----:R-:W-:-:S04]  /*0530*/  FFMA R23, R23, R10, R24 ;  /* 0x0000000a17177223 */ /* 0x002fc80000000018 */
[----:B--2---:R-:W-:-:S04]  /*0540*/  FFMA R11, R20, R11, R23 ;  /* 0x0000000b140b7223 */ /* 0x004fc80000000017 */
[----:B---3--:R-:W-:-:S04]  /*0550*/  FFMA R11, R4, R25, R11 ;  /* 0x00000019040b7223 */ /* 0x008fc8000000000b */
[----:B----4-:R-:W-:-:S04]  /*0560*/  FFMA R22, R22, R5, R11 ;  /* 0x0000000516167223 */ /* 0x010fc8000000000b */
[----:B0-----:R-:W-:-:S04]  /*0570*/  FFMA R21, R21, R6, R22 ;  /* 0x0000000615157223 */ /* 0x001fc80000000016 */
[----:B-----5:R-:W-:Y:S01]  /*0580*/  FFMA R21, R8, R7, R21 ;  /* 0x0000000708157223 */ /* 0x020fe20000000015 */
[----:B------:R-:W-:Y:S06]  /*0590*/  BAR.SYNC.DEFER_BLOCKING 0x0 ;  /* 0x0000000000007b1d */ /* 0x000fec0000010000 */
[----:B------:R-:W-:Y:S05]  /*05a0*/  BRA.U UP0, `(.L_x_1) ;  /* 0xfffffffd00147547 */ /* 0x000fea000b83ffff */
.L_x_0:
[----:B------:R-:W0:Y:S01]  /*05b0*/  LDCU UR4, c[0x0][0x398] ;  /* 0x00007300ff0477ac */ /* 0x000e220008000800 */
[----:B------:R-:W-:-:S04]  /*05c0*/  ISETP.GE.U32.AND P0, PT, R3, UR14, PT ;  /* 0x0000000e03007c0c */ /* 0x000fc8000bf06070 */
[----:B0-----:R-:W-:-:S13]  /*05d0*/  ISETP.GE.U32.OR P0, PT, R2, UR4, P0 ;  /* 0x0000000402007c0c */ /* 0x001fda0008706470 */
[----:B------:R-:W-:Y:S05]  /*05e0*/  @P0 EXIT ;  /* 0x000000000000094d */ /* 0x000fea0003800000 */
[----:B------:R-:W0:Y:S01]  /*05f0*/  LDC.64 R4, c[0x0][0x380] ;  /* 0x0000e000ff047b82 */ /* 0x000e220000000a00 */
[----:B------:R-:W-:-:S04]  /*0600*/  IMAD R3, R2, UR14, R3 ;  /* 0x0000000e02037c24 */ /* 0x000fc8000f8e0203 */
[----:B0-----:R-:W-:-:S05]  /*0610*/  IMAD.WIDE.U32 R2, R3, 0x4, R4 ;  /* 0x0000000403027825 */ /* 0x001fca00078e0004 */
[----:B------:R-:W-:Y:S01]  /*0620*/  STG.E desc[UR8][R2.64], R21 ;  /* 0x0000001502007986 */ /* 0x000fe2000c101908 */
[----:B------:R-:W-:Y:S05]  /*0630*/  EXIT ;  /* 0x000000000000794d */ /* 0x000fea0003800000 */
.L_x_2:
[----:B------:R-:W-:-:S00]  /*0640*/  BRA `(.L_x_2) ;  /* 0xfffffffc00fc7947 */ /* 0x000fc0000383ffff */
[----:B------:R-:W-:-:S00]  /*0650*/  NOP ;  /* 0x0000000000007918 */ /* 0x000fc00000000000 */
        /* <DEDUP_REMOVED lines=10> */
.L_x_8:


//--------------------- .text._Z17naive_cuda_matmulPfS_S_jjj --------------------------
	.section	.text._Z17naive_cuda_matmulPfS_S_jjj,"ax",@progbits
	.align	128
        .global         _Z17naive_cuda_matmulPfS_S_jjj
        .type           _Z17naive_cuda_matmulPfS_S_jjj,@function
        .size           _Z17naive_cuda_matmulPfS_S_jjj,(.L_x_9 - _Z17naive_cuda_matmulPfS_S_jjj)
        .other          _Z17naive_cuda_matmulPfS_S_jjj,@"STO_CUDA_ENTRY STV_DEFAULT"
_Z17naive_cuda_matmulPfS_S_jjj:
.text._Z17naive_cuda_matmulPfS_S_jjj:
[----:B------:R-:W-:Y:S01]  /*0000*/  LDC R1, c[0x0][0x37c] ;  /* 0x0000df00ff017b82 */ /* 0x000fe20000000800 */
[----:B------:R-:W0:Y:S07]  /*0010*/  S2R R7, SR_TID.X ;  /* 0x0000000000077919 */ /* 0x000e2e0000002100 */
[----:B------:R-:W1:Y:S01]  /*0020*/  S2UR UR4, SR_CTAID.X ;  /* 0x00000000000479c3 */ /* 0x000e620000002500 */
[----:B------:R-:W2:Y:S01]  /*0030*/  LDCU UR7, c[0x0][0x398] ;  /* 0x00007300ff0777ac */ /* 0x000ea20008000800 */
[----:B------:R-:W3:Y:S06]  /*0040*/  S2R R5, SR_TID.Y ;  /* 0x0000000000057919 */ /* 0x000eec0000002200 */
[----:B------:R-:W3:Y:S01]  /*0050*/  LDC R2, c[0x0][0x364] ;  /* 0x0000d900ff027b82 */ /* 0x000ee20000000800 */
[----:B------:R-:W1:Y:S07]  /*0060*/  LDCU UR5, c[0x0][0x360] ;  /* 0x00006c00ff0577ac */ /* 0x000e6e0008000800 */
[----:B------:R-:W3:Y:S08]  /*0070*/  S2UR UR6, SR_CTAID.Y ;  /* 0x00000000000679c3 */ /* 0x000ef00000002600 */
[----:B------:R-:W4:Y:S01]  /*0080*/  LDC R0, c[0x0][0x3a0] ;  /* 0x0000e800ff007b82 */ /* 0x000f220000000800 */
[----:B-1----:R-:W-:-:S06]  /*0090*/  UIMAD UR4, UR4, UR5, URZ ;  /* 0x00000005040472a4 */ /* 0x002fcc000f8e02ff */
[----:B0-----:R-:W-:Y:S01]  /*00a0*/  IADD3 R3, PT, PT, R7, UR4, RZ ;  /* 0x0000000407037c10 */ /* 0x001fe2000fffe0ff */
[----:B---3--:R-:W-:-:S03]  /*00b0*/  IMAD R2, R2, UR6, R5 ;  /* 0x0000000602027c24 */ /* 0x008fc6000f8e0205 */
[----:B----4-:R-:W-:-:S04]  /*00c0*/  ISETP.GE.U32.AND P0, PT, R3, R0, PT ;  /* 0x000000000300720c */ /* 0x010fc80003f06070 */
[----:B--2---:R-:W-:-:S13]  /*00d0*/  ISETP.GE.U32.OR P0, PT, R2, UR7, P0 ;  /* 0x0000000702007c0c */ /* 0x004fda0008706470 */
[----:B------:R-:W-:Y:S05]  /*00e0*/  @P0 EXIT ;  /* 0x000000000000094d */ /* 0x000fea0003800000 */
[----:B------:R-:W0:Y:S01]  /*00f0*/  LDC R5, c[0x0][0x39c] ;  /* 0x0000e700ff057b82 */ /* 0x000e220000000800 */
[----:B------:R-:W1:Y:S01]  /*0100*/  LDCU.64 UR6, c[0x0][0x358] ;  /* 0x00006b00ff0677ac */ /* 0x000e620008000a00 */
[----:B------:R-:W-:Y:S01]  /*0110*/  HFMA2 R12, -RZ, RZ, 0, 0 ;  /* 0x00000000ff0c7431 */ /* 0x000fe200000001ff */
[----:B0-----:R-:W-:-:S13]  /*0120*/  ISETP.NE.AND P0, PT, R5, RZ, PT ;  /* 0x000000ff0500720c */ /* 0x001fda0003f05270 */
[----:B-1----:R-:W-:Y:S05]  /*0130*/  @!P0 BRA `(.L_x_3) ;  /* 0x0000000800448947 */ /* 0x002fea0003800000 */
[C---:B------:R-:W-:Y:S02]  /*0140*/  ISETP.GE.U32.AND P1, PT, R5.reuse, 0x8, PT ;  /* 0x000000080500780c */ /* 0x040fe40003f26070 */
[----:B------:R-:W-:Y:S02]  /*0150*/  LOP3.LUT R4, R5, 0x7, RZ, 0xc0, !PT ;  /* 0x0000000705047812 */ /* 0x000fe400078ec0ff */
[----:B------:R-:W-:Y:S02]  /*0160*/  MOV R12, RZ ;  /* 0x000000ff000c7202 */ /* 0x000fe40000000f00 */
[----:B------:R-:W-:Y:S02]  /*0170*/  ISETP.NE.AND P0, PT, R4, RZ, PT ;  /* 0x000000ff0400720c */ /* 0x000fe40003f05270 */
[----:B------:R-:W-:-:S05]  /*0180*/  MOV R6, RZ ;  /* 0x000000ff00067202 */ /* 0x000fca0000000f00 */
[----:B------:R-:W-:Y:S06]  /*0190*/  @!P1 BRA `(.L_x_4) ;  /* 0x0000000400249947 */ /* 0x000fec0003800000 */
[----:B------:R-:W-:Y:S01]  /*01a0*/  LOP3.LUT R6, R5, 0xfffffff8, RZ, 0xc0, !PT ;  /* 0xfffffff805067812 */ /* 0x000fe200078ec0ff */
[C---:B------:R-:W-:Y:S01]  /*01b0*/  IMAD R11, R0.reuse, 0x3, R3 ;  /* 0x00000003000b7824 */ /* 0x040fe200078e0203 */
[C---:B------:R-:W-:Y:S01]  /*01c0*/  IADD3 R7, PT, PT, R0.reuse, UR4, R7 ;  /* 0x0000000400077c10 */ /* 0x040fe2000fffe007 */
[C-C-:B------:R-:W-:Y:S01]  /*01d0*/  IMAD R15, R0.reuse, 0x5, R3.reuse ;  /* 0x00000005000f7824 */ /* 0x140fe200078e0203 */
[CC--:B------:R-:W-:Y:S01]  /*01e0*/  LEA R9, R0.reuse, R3.reuse, 0x1 ;  /* 0x0000000300097211 */ /* 0x0c0fe200078e08ff */
[C-C-:B------:R-:W-:Y:S01]  /*01f0*/  IMAD R25, R0.reuse, 0x6, R3.reuse ;  /* 0x0000000600197824 */ /* 0x140fe200078e0203 */
[C---:B------:R-:W-:Y:S01]  /*0200*/  LEA R13, R0.reuse, R3, 0x2 ;  /* 0x00000003000d7211 */ /* 0x040fe200078e10ff */
[----:B------:R-:W-:Y:S01]  /*0210*/  IMAD R27, R0, 0x7, R3 ;  /* 0x00000007001b7824 */ /* 0x000fe200078e0203 */
[----:B------:R-:W-:Y:S01]  /*0220*/  MOV R12, RZ ;  /* 0x000000ff000c7202 */ /* 0x000fe20000000f00 */
[----:B------:R-:W-:Y:S01]  /*0230*/  IMAD R8, R2, R5, 0x3 ;  /* 0x0000000302087424 */ /* 0x000fe200078e0205 */
[----:B------:R-:W-:-:S02]  /*0240*/  MOV R29, R3 ;  /* 0x00000003001d7202 */ /* 0x000fc40000000f00 */
[----:B------:R-:W-:-:S07]  /*0250*/  IADD3 R10, PT, PT, -R6, RZ, RZ ;  /* 0x000000ff060a7210 */ /* 0x000fce0007ffe1ff */
.L_x_5:
[----:B------:R-:W0:Y:S01]  /*0260*/  LDC.64 R20, c[0x0][0x388] ;  /* 0x0000e200ff147b82 */ /* 0x000e220000000a00 */
[----:B------:R-:W-:-:S07]  /*0270*/  IADD3 R23, PT, PT, R8, -0x3, RZ ;  /* 0xfffffffd08177810 */ /* 0x000fce0007ffe0ff */
[----:B------:R-:W1:Y:S01]  /*0280*/  LDC.64 R16, c[0x0][0x390] ;  /* 0x0000e400ff107b82 */ /* 0x000e620000000a00 */
[----:B0-----:R-:W-:-:S06]  /*0290*/  IMAD.WIDE.U32 R22, R23, 0x4, R20 ;  /* 0x0000000417167825 */ /* 0x001fcc00078e0014 */
[----:B------:R-:W2:Y:S01]  /*02a0*/  LDG.E R23, desc[UR6][R22.64] ;  /* 0x0000000616177981 */ /* 0x000ea2000c1e1900 */
[----:B-1----:R-:W-:-:S06]  /*02b0*/  IMAD.WIDE.U32 R18, R29, 0x4, R16 ;  /* 0x000000041d127825 */ /* 0x002fcc00078e0010 */
[----:B------:R-:W2:Y:S01]  /*02c0*/  LDG.E R18, desc[UR6][R18.64] ;  /* 0x0000000612127981 */ /* 0x000ea2000c1e1900 */
[C---:B------:R-:W-:Y:S02]  /*02d0*/  IADD3 R14, PT, PT, R8.reuse, -0x2, RZ ;  /* 0xfffffffe080e7810 */ /* 0x040fe40007ffe0ff */
[----:B------:R-:W-:Y:S01]  /*02e0*/  IADD3 R24, PT, PT, R8, -0x1, RZ ;  /* 0xffffffff08187810 */ /* 0x000fe20007ffe0ff */
[----:B--2---:R-:W-:Y:S02]  /*02f0*/  FFMA R12, R23, R18, R12 ;  /* 0x00000012170c7223 */ /* 0x004fe4000000000c */
[----:B------:R-:W-:-:S04]  /*0300*/  IMAD.WIDE.U32 R18, R14, 0x4, R20 ;  /* 0x000000040e127825 */ /* 0x000fc800078e0014 */
[----:B------:R-:W-:Y:S01]  /*0310*/  IMAD.WIDE.U32 R22, R7, 0x4, R16 ;  /* 0x0000000407167825 */ /* 0x000fe200078e0010 */
[----:B------:R0:W2:Y:S04]  /*0320*/  LDG.E R14, desc[UR6][R18.64] ;  /* 0x00000006120e7981 */ /* 0x0000a8000c1e1900 */
[----:B------:R1:W2:Y:S01]  /*0330*/  LDG.E R26, desc[UR6][R22.64] ;  /* 0x00000006161a7981 */ /* 0x0002a2000c1e1900 */
[----:B0-----:R-:W-:-:S04]  /*0340*/  IMAD.WIDE.U32 R18, R24, 0x4, R20 ;  /* 0x0000000418127825 */ /* 0x001fc800078e0014 */
[----:B-1----:R-:W-:Y:S01]  /*0350*/  IMAD.WIDE.U32 R22, R9, 0x4, R16 ;  /* 0x0000000409167825 */ /* 0x002fe200078e0010 */
[----:B------:R0:W3:Y:S04]  /*0360*/  LDG.E R24, desc[UR6][R18.64] ;  /* 0x0000000612187981 */ /* 0x0000e8000c1e1900 */
[----:B------:R1:W3:Y:S01]  /*0370*/  LDG.E R28, desc[UR6][R22.64] ;  /* 0x00000006161c7981 */ /* 0x0002e2000c1e1900 */
[----:B0-----:R-:W-:-:S04]  /*0380*/  IMAD.WIDE.U32 R18, R8, 0x4, R20 ;  /* 0x0000000408127825 */ /* 0x001fc800078e0014 */
[----:B-1----:R-:W-:-:S04]  /*0390*/  IMAD.WIDE.U32 R22, R11, 0x4, R16 ;  /* 0x000000040b167825 */ /* 0x002fc800078e0010 */
[----:B--2---:R-:W-:Y:S02]  /*03a0*/  FFMA R12, R14, R26, R12 ;  /* 0x0000001a0e0c7223 */ /* 0x004fe4000000000c */
[----:B------:R-:W2:Y:S04]  /*03b0*/  LDG.E R14, desc[UR6][R18.64] ;  /* 0x00000006120e7981 */ /* 0x000ea8000c1e1900 */
[----:B------:R0:W2:Y:S01]  /*03c0*/  LDG.E R26, desc[UR6][R22.64] ;  /* 0x00000006161a7981 */ /* 0x0000a2000c1e1900 */
[----:B---3--:R-:W-:Y:S01]  /*03d0*/  FFMA R12, R24, R28, R12 ;  /* 0x0000001c180c7223 */ /* 0x008fe2000000000c */
[----:B------:R-:W-:Y:S01]  /*03e0*/  IADD3 R24, PT, PT, R8, 0x1, RZ ;  /* 0x0000000108187810 */ /* 0x000fe20007ffe0ff */
[----:B0-----:R-:W-:-:S04]  /*03f0*/  IMAD.WIDE.U32 R22, R13, 0x4, R16 ;  /* 0x000000040d167825 */ /* 0x001fc800078e0010 */
[----:B------:R-:W-:Y:S01]  /*0400*/  IMAD.WIDE.U32 R18, R24, 0x4, R20 ;  /* 0x0000000418127825 */ /* 0x000fe200078e0014 */
[----:B------:R-:W3:Y:S04]  /*0410*/  LDG.E R28, desc[UR6][R22.64] ;  /* 0x00000006161c7981 */ /* 0x000ee8000c1e1900 */
[----:B------:R0:W3:Y:S01]  /*0420*/  LDG.E R24, desc[UR6][R18.64] ;  /* 0x0000000612187981 */ /* 0x0000e2000c1e1900 */
[----:B--2---:R-:W-:Y:S01]  /*0430*/  FFMA R12, R14, R26, R12 ;  /* 0x0000001a0e0c7223 */ /* 0x004fe2000000000c */
[C---:B------:R-:W-:Y:S02]  /*0440*/  IADD3 R26, PT, PT, R8.reuse, 0x3, RZ ;  /* 0x00000003081a7810 */ /* 0x040fe40007ffe0ff */
[----:B------:R-:W-:-:S03]  /*0450*/  IADD3 R14, PT, PT, R8, 0x2, RZ ;  /* 0x00000002080e7810 */ /* 0x000fc60007ffe0ff */
[----:B0-----:R-:W-:Y:S01]  /*0460*/  IMAD.WIDE.U32 R18, R26, 0x4, R20 ;  /* 0x000000041a127825 */ /* 0x001fe200078e0014 */
[----:B------:R-:W-:-:S03]  /*0470*/  IADD3 R26, PT, PT, R8, 0x4, RZ ;  /* 0x00000004081a7810 */ /* 0x000fc60007ffe0ff */
[--C-:B------:R-:W-:Y:S02]  /*0480*/  IMAD.WIDE.U32 R22, R14, 0x4, R20.reuse ;  /* 0x000000040e167825 */ /* 0x100fe400078e0014 */
[----:B------:R0:W2:Y:S02]  /*0490*/  LDG.E R14, desc[UR6][R18.64] ;  /* 0x00000006120e7981 */ /* 0x0000a4000c1e1900 */
[----:B------:R-:W-:-:S04]  /*04a0*/  IMAD.WIDE.U32 R20, R26, 0x4, R20 ;  /* 0x000000041a147825 */ /* 0x000fc800078e0014 */
[----:B---3--:R-:W-:Y:S02]  /*04b0*/  FFMA R12, R24, R28, R12 ;  /* 0x0000001c180c7223 */ /* 0x008fe4000000000c */
[----:B------:R-:W3:Y:S01]  /*04c0*/  LDG.E R21, desc[UR6][R20.64] ;  /* 0x0000000614157981 */ /* 0x000ee2000c1e1900 */
[----:B0-----:R-:W-:-:S03]  /*04d0*/  IMAD.WIDE.U32 R18, R15, 0x4, R16 ;  /* 0x000000040f127825 */ /* 0x001fc600078e0010 */
[----:B------:R0:W4:Y:S04]  /*04e0*/  LDG.E R24, desc[UR6][R22.64] ;  /* 0x0000000616187981 */ /* 0x000128000c1e1900 */
[----:B------:R-:W4:Y:S01]  /*04f0*/  LDG.E R26, desc[UR6][R18.64] ;  /* 0x00000006121a7981 */ /* 0x000f22000c1e1900 */
[----:B0-----:R-:W-:-:S04]  /*0500*/  IMAD.WIDE.U32 R22, R25, 0x4, R16 ;  /* 0x0000000419167825 */ /* 0x001fc800078e0010 */
[----:B------:R-:W-:Y:S01]  /*0510*/  IMAD.WIDE.U32 R16, R27, 0x4, R16 ;  /* 0x000000041b107825 */ /* 0x000fe200078e0010 */
[----:B------:R-:W2:Y:S05]  /*0520*/  LDG.E R28, desc[UR6][R22.64] ;  /* 0x00000006161c7981 */ /* 0x000eaa000c1e1900 */
[----:B------:R-:W3:Y:S01]  /*0530*/  LDG.E R16, desc[UR6][R16.64] ;  /* 0x0000000610107981 */ /* 0x000ee2000c1e1900 */
[----:B------:R-:W-:-:S04]  /*0540*/  IADD3 R10, PT, PT, R10, 0x8, RZ ;  /* 0x000000080a0a7810 */ /* 0x000fc80007ffe0ff */
[----:B------:R-:W-:Y:S02]  /*0550*/  ISETP.NE.AND P1, PT, R10, RZ, PT ;  /* 0x000000ff0a00720c */ /* 0x000fe40003f25270 */
[----:B------:R-:W-:Y:S02]  /*0560*/  IADD3 R8, PT, PT, R8, 0x8, RZ ;  /* 0x0000000808087810 */ /* 0x000fe40007ffe0ff */
[C---:B------:R-:W-:Y:S02]  /*0570*/  LEA R7, R0.reuse, R7, 0x3 ;  /* 0x0000000700077211 */ /* 0x040fe400078e18ff */
[C---:B------:R-:W-:Y:S02]  /*0580*/  LEA R9, R0.reuse, R9, 0x3 ;  /* 0x0000000900097211 */ /* 0x040fe400078e18ff */
[C---:B------:R-:W-:Y:S02]  /*0590*/  LEA R11, R0.reuse, R11, 0x3 ;  /* 0x0000000b000b7211 */ /* 0x040fe400078e18ff */
[----:B------:R-:W-:-:S02]  /*05a0*/  LEA R13, R0, R13, 0x3 ;  /* 0x0000000d000d7211 */ /* 0x000fc400078e18ff */
[C---:B------:R-:W-:Y:S02]  /*05b0*/  LEA R15, R0.reuse, R15, 0x3 ;  /* 0x0000000f000f7211 */ /* 0x040fe400078e18ff */
[C---:B------:R-:W-:Y:S02]  /*05c0*/  LEA R25, R0.reuse, R25, 0x3 ;  /* 0x0000001900197211 */ /* 0x040fe400078e18ff */
[C---:B------:R-:W-:Y:S02]  /*05d0*/  LEA R27, R0.reuse, R27, 0x3 ;  /* 0x0000001b001b7211 */ /* 0x040fe400078e18ff */
[----:B------:R-:W-:Y:S01]  /*05e0*/  LEA R29, R0, R29, 0x3 ;  /* 0x0000001d001d7211 */ /* 0x000fe200078e18ff */
[----:B----4-:R-:W-:-:S04]  /*05f0*/  FFMA R12, R24, R26, R12 ;  /* 0x0000001a180c7223 */ /* 0x010fc8000000000c */
[----:B--2---:R-:W-:-:S04]  /*0600*/  FFMA R12, R14, R28, R12 ;  /* 0x0000001c0e0c7223 */ /* 0x004fc8000000000c */
[----:B---3--:R-:W-:Y:S01]  /*0610*/  FFMA R12, R21, R16, R12 ;  /* 0x00000010150c7223 */ /* 0x008fe2000000000c */
[----:B------:R-:W-:Y:S06]  /*0620*/  @P1 BRA `(.L_x_5) ;  /* 0xfffffffc000c1947 */ /* 0x000fec000383ffff */
.L_x_4:
[----:B------:R-:W-:Y:S05]  /*0630*/  @!P0 BRA `(.L_x_3) ;  /* 0x0000000400048947 */ /* 0x000fea0003800000 */
[----:B------:R-:W-:Y:S02]  /*0640*/  ISETP.GE.U32.AND P0, PT, R4, 0x4, PT ;  /* 0x000000040400780c */ /* 0x000fe40003f06070 */
[----:B------:R-:W-:-:S04]  /*0650*/  LOP3.LUT R13, R5, 0x3, RZ, 0xc0, !PT ;  /* 0x00000003050d7812 */ /* 0x000fc800078ec0ff */
[----:B------:R-:W-:-:S07]  /*0660*/  ISETP.NE.AND P1, PT, R13, RZ, PT ;  /* 0x000000ff0d00720c */ /* 0x000fce0003f25270 */
[----:B------:R-:W-:Y:S06]  /*0670*/  @!P0 BRA `(.L_x_6) ;  /* 0x00000000007c8947 */ /* 0x000fec0003800000 */
[----:B------:R-:W0:Y:S01]  /*0680*/  LDC.64 R8, c[0x0][0x390] ;  /* 0x0000e400ff087b82 */ /* 0x000e220000000a00 */
[----:B------:R-:W-:Y:S02]  /*0690*/  IMAD R15, R2, R5, R6 ;  /* 0x00000005020f7224 */ /* 0x000fe400078e0206 */
[----:B------:R-:W-:-:S03]  /*06a0*/  IMAD R17, R6, R0, R3 ;  /* 0x0000000006117224 */ /* 0x000fc600078e0203 */
[C---:B------:R-:W-:Y:S02]  /*06b0*/  IADD3 R23, PT, PT, R15.reuse, 0x1, RZ ;  /* 0x000000010f177810 */ /* 0x040fe40007ffe0ff */
[----:B------:R-:W1:Y:S01]  /*06c0*/  LDC.64 R10, c[0x0][0x388] ;  /* 0x0000e200ff0a7b82 */ /* 0x000e620000000a00 */
[C---:B------:R-:W-:Y:S02]  /*06d0*/  IADD3 R27, PT, PT, R15.reuse, 0x2, RZ ;  /* 0x000000020f1b7810 */ /* 0x040fe40007ffe0ff */
[----:B------:R-:W-:Y:S01]  /*06e0*/  IADD3 R4, PT, PT, R15, 0x3, RZ ;  /* 0x000000030f047810 */ /* 0x000fe20007ffe0ff */
[C---:B0-----:R-:W-:Y:S01]  /*06f0*/  IMAD.WIDE.U32 R20, R17.reuse, 0x4, R8 ;  /* 0x0000000411147825 */ /* 0x041fe200078e0008 */
[----:B------:R-:W-:-:S04]  /*0700*/  IADD3 R17, PT, PT, R17, R0, RZ ;  /* 0x0000000011117210 */ /* 0x000fc80007ffe0ff */
[-C--:B------:R-:W-:Y:S01]  /*0710*/  IADD3 R29, PT, PT, R17, R0.reuse, RZ ;  /* 0x00000000111d7210 */ /* 0x080fe20007ffe0ff */
[--C-:B-1----:R-:W-:Y:S01]  /*0720*/  IMAD.WIDE.U32 R24, R15, 0x4, R10.reuse ;  /* 0x000000040f187825 */ /* 0x102fe200078e000a */
[----:B------:R-:W2:Y:S03]  /*0730*/  LDG.E R20, desc[UR6][R20.64] ;  /* 0x0000000614147981 */ /* 0x000ea6000c1e1900 */
[----:B------:R-:W-:Y:S01]  /*0740*/  IMAD.WIDE.U32 R22, R23, 0x4, R10 ;  /* 0x0000000417167825 */ /* 0x000fe200078e000a */
[----:B------:R-:W2:Y:S03]  /*0750*/  LDG.E R7, desc[UR6][R24.64] ;  /* 0x0000000618077981 */ /* 0x000ea6000c1e1900 */
[----:B------:R-:W-:Y:S02]  /*0760*/  IMAD.WIDE.U32 R18, R17, 0x4, R8 ;  /* 0x0000000411127825 */ /* 0x000fe400078e0008 */
[----:B------:R-:W3:Y:S02]  /*0770*/  LDG.E R22, desc[UR6][R22.64] ;  /* 0x0000000616167981 */ /* 0x000ee4000c1e1900 */
[----:B------:R-:W-:Y:S01]  /*0780*/  IMAD.WIDE.U32 R14, R27, 0x4, R10 ;  /* 0x000000041b0e7825 */ /* 0x000fe200078e000a */
[C---:B------:R-:W-:Y:S01]  /*0790*/  IADD3 R27, PT, PT, R29.reuse, R0, RZ ;  /* 0x000000001d1b7210 */ /* 0x040fe20007ffe0ff */
[----:B------:R-:W3:Y:S02]  /*07a0*/  LDG.E R19, desc[UR6][R18.64] ;  /* 0x0000000612137981 */ /* 0x000ee4000c1e1900 */
[----:B------:R-:W-:-:S02]  /*07b0*/  IMAD.WIDE.U32 R16, R29, 0x4, R8 ;  /* 0x000000041d107825 */ /* 0x000fc400078e0008 */
[----:B------:R-:W4:Y:S02]  /*07c0*/  LDG.E R14, desc[UR6][R14.64] ;  /* 0x000000060e0e7981 */ /* 0x000f24000c1e1900 */
[----:B------:R-:W-:Y:S02]  /*07d0*/  IMAD.WIDE.U32 R10, R4, 0x4, R10 ;  /* 0x00000004040a7825 */ /* 0x000fe400078e000a */
[----:B------:R-:W4:Y:S02]  /*07e0*/  LDG.E R16, desc[UR6][R16.64] ;  /* 0x0000000610107981 */ /* 0x000f24000c1e1900 */
[----:B------:R-:W-:Y:S02]  /*07f0*/  IMAD.WIDE.U32 R8, R27, 0x4, R8 ;  /* 0x000000041b087825 */ /* 0x000fe400078e0008 */
[----:B------:R-:W5:Y:S04]  /*0800*/  LDG.E R10, desc[UR6][R10.64] ;  /* 0x000000060a0a7981 */ /* 0x000f68000c1e1900 */
[----:B------:R-:W5:Y:S01]  /*0810*/  LDG.E R8, desc[UR6][R8.64] ;  /* 0x0000000608087981 */ /* 0x000f62000c1e1900 */
[----:B------:R-:W-:Y:S01]  /*0820*/  IADD3 R6, PT, PT, R6, 0x4, RZ ;  /* 0x0000000406067810 */ /* 0x000fe20007ffe0ff */
[----:B--2---:R-:W-:-:S04]  /*0830*/  FFMA R7, R7, R20, R12 ;  /* 0x0000001407077223 */ /* 0x004fc8000000000c */
[----:B---3--:R-:W-:-:S04]  /*0840*/  FFMA R7, R22, R19, R7 ;  /* 0x0000001316077223 */ /* 0x008fc80000000007 */
[----:B----4-:R-:W-:-:S04]  /*0850*/  FFMA R7, R14, R16, R7 ;  /* 0x000000100e077223 */ /* 0x010fc80000000007 */
[----:B-----5:R-:W-:-:S07]  /*0860*/  FFMA R12, R10, R8, R7 ;  /* 0x000000080a0c7223 */ /* 0x020fce0000000007 */
.L_x_6:
[----:B------:R-:W-:Y:S05]  /*0870*/  @!P1 BRA `(.L_x_3) ;  /* 0x0000000000749947 */ /* 0x000fea0003800000 */
[----:B------:R-:W-:Y:S02]  /*0880*/  ISETP.NE.AND P0, PT, R13, 0x1, PT ;  /* 0x000000010d00780c */ /* 0x000fe40003f05270 */
[----:B------:R-:W-:-:S04]  /*0890*/  LOP3.LUT R4, R5, 0x1, RZ, 0xc0, !PT ;  /* 0x0000000105047812 */ /* 0x000fc800078ec0ff */
[----:B------:R-:W-:-:S07]  /*08a0*/  ISETP.NE.U32.AND P1, PT, R4, 0x1, PT ;  /* 0x000000010400780c */ /* 0x000fce0003f25070 */
[----:B------:R-:W0:Y:S01]  /*08b0*/  @P0 LDC.64 R14, c[0x0][0x390] ;  /* 0x0000e400ff0e0b82 */ /* 0x000e220000000a00 */
[----:B------:R-:W-:Y:S02]  /*08c0*/  @P0 IMAD R7, R2, R5, R6 ;  /* 0x0000000502070224 */ /* 0x000fe400078e0206 */
[CC--:B------:R-:W-:Y:S01]  /*08d0*/  @P0 IMAD R17, R6.reuse, R0.reuse, R3 ;  /* 0x0000000006110224 */ /* 0x0c0fe200078e0203 */
[----:B------:R-:W-:Y:S02]  /*08e0*/  @P0 IADD3 R6, PT, PT, R6, 0x2, RZ ;  /* 0x0000000206060810 */ /* 0x000fe40007ffe0ff */
[----:B------:R-:W-:Y:S02]  /*08f0*/  @P0 IADD3 R13, PT, PT, R7, 0x1, RZ ;  /* 0x00000001070d0810 */ /* 0x000fe40007ffe0ff */
[----:B------:R-:W1:Y:S01]  /*0900*/  @P0 LDC.64 R18, c[0x0][0x388] ;  /* 0x0000e200ff120b82 */ /* 0x000e620000000a00 */
[----:B------:R-:W-:-:S07]  /*0910*/  @P0 IADD3 R23, PT, PT, R17, R0, RZ ;  /* 0x0000000011170210 */ /* 0x000fce0007ffe0ff */
[----:B------:R-:W2:Y:S08]  /*0920*/  @!P1 LDC.64 R8, c[0x0][0x388] ;  /* 0x0000e200ff089b82 */ /* 0x000eb00000000a00 */
[----:B------:R-:W3:Y:S01]  /*0930*/  @!P1 LDC.64 R10, c[0x0][0x390] ;  /* 0x0000e400ff0a9b82 */ /* 0x000ee20000000a00 */
[----:B0-----:R-:W-:-:S04]  /*0940*/  @P0 IMAD.WIDE.U32 R16, R17, 0x4, R14 ;  /* 0x0000000411100825 */ /* 0x001fc800078e000e */
[----:B------:R-:W-:Y:S02]  /*0950*/  @P0 IMAD.WIDE.U32 R14, R23, 0x4, R14 ;  /* 0x00000004170e0825 */ /* 0x000fe400078e000e */
[----:B------:R-:W4:Y:S02]  /*0960*/  @P0 LDG.E R16, desc[UR6][R16.64] ;  /* 0x0000000610100981 */ /* 0x000f24000c1e1900 */
[--C-:B-1----:R-:W-:Y:S02]  /*0970*/  @P0 IMAD.WIDE.U32 R20, R7, 0x4, R18.reuse ;  /* 0x0000000407140825 */ /* 0x102fe400078e0012 */
[----:B------:R-:W5:Y:S02]  /*0980*/  @P0 LDG.E R14, desc[UR6][R14.64] ;  /* 0x000000060e0e0981 */ /* 0x000f64000c1e1900 */
[----:B------:R-:W-:Y:S02]  /*0990*/  @P0 IMAD.WIDE.U32 R18, R13, 0x4, R18 ;  /* 0x000000040d120825 */ /* 0x000fe400078e0012 */
[----:B------:R-:W4:Y:S02]  /*09a0*/  @P0 LDG.E R7, desc[UR6][R20.64] ;  /* 0x0000000614070981 */ /* 0x000f24000c1e1900 */
[----:B------:R-:W-:-:S02]  /*09b0*/  @!P1 IMAD R5, R2, R5, R6 ;  /* 0x0000000502059224 */ /* 0x000fc400078e0206 */
[----:B------:R-:W-:Y:S01]  /*09c0*/  @!P1 IMAD R13, R6, R0, R3 ;  /* 0x00000000060d9224 */ /* 0x000fe200078e0203 */
[----:B------:R-:W5:Y:S01]  /*09d0*/  @P0 LDG.E R18, desc[UR6][R18.64] ;  /* 0x0000000612120981 */ /* 0x000f62000c1e1900 */
[----:B--2---:R-:W-:-:S04]  /*09e0*/  @!P1 IMAD.WIDE.U32 R8, R5, 0x4, R8 ;  /* 0x0000000405089825 */ /* 0x004fc800078e0008 */
[----:B---3--:R-:W-:Y:S02]  /*09f0*/  @!P1 IMAD.WIDE.U32 R10, R13, 0x4, R10 ;  /* 0x000000040d0a9825 */ /* 0x008fe400078e000a */
[----:B------:R-:W2:Y:S04]  /*0a00*/  @!P1 LDG.E R9, desc[UR6][R8.64] ;  /* 0x0000000608099981 */ /* 0x000ea8000c1e1900 */
[----:B------:R-:W2:Y:S01]  /*0a10*/  @!P1 LDG.E R10, desc[UR6][R10.64] ;  /* 0x000000060a0a9981 */ /* 0x000ea2000c1e1900 */
[----:B----4-:R-:W-:-:S04]  /*0a20*/  @P0 FFMA R7, R7, R16, R12 ;  /* 0x0000001007070223 */ /* 0x010fc8000000000c */
[----:B-----5:R-:W-:-:S04]  /*0a30*/  @P0 FFMA R12, R18, R14, R7 ;  /* 0x0000000e120c0223 */ /* 0x020fc80000000007 */
[----:B--2---:R-:W-:-:S07]  /*0a40*/  @!P1 FFMA R12, R9, R10, R12 ;  /* 0x0000000a090c9223 */ /* 0x004fce000000000c */
.L_x_3:
[----:B------:R-:W0:Y:S01]  /*0a50*/  LDC.64 R4, c[0x0][0x380] ;  /* 0x0000e000ff047b82 */ /* 0x000e220000000a00 */
[----:B------:R-:W-:-:S04]  /*0a60*/  IMAD R3, R2, R0, R3 ;  /* 0x0000000002037224 */ /* 0x000fc800078e0203 */
[----:B0-----:R-:W-:-:S05]  /*0a70*/  IMAD.WIDE.U32 R2, R3, 0x4, R4 ;  /* 0x0000000403027825 */ /* 0x001fca00078e0004 */
[----:B------:R-:W-:Y:S01]  /*0a80*/  STG.E desc[UR6][R2.64], R12 ;  /* 0x0000000c02007986 */ /* 0x000fe2000c101906 */
[----:B------:R-:W-:Y:S05]  /*0a90*/  EXIT ;  /* 0x000000000000794d */ /* 0x000fea0003800000 */
.L_x_7:
        /* <DEDUP_REMOVED lines=14> */
.L_x_9:


//--------------------- .nv.shared._Z17tiled_cuda_matmulPfS_S_jjjj --------------------------
	.section	.nv.shared._Z17tiled_cuda_matmulPfS_S_jjjj,"aw",@nobits
	.sectionflags	@""
	.align	4
.nv.shared._Z17tiled_cuda_matmulPfS_S_jjjj:
	.zero		3072


//--------------------- .nv.shared.reserved.0     --------------------------
	.section	.nv.shared.reserved.0,"aw",@nobits
	.weak		__nv_reservedSMEM_offset_0_alias
	.size		__nv_reservedSMEM_offset_0_alias, 0, 64
	.other		__nv_reservedSMEM_offset_0_alias,@"STO_CUDA_RESERVED_SHARED STV_DEFAULT"
__nv_reservedSMEM_offset_0_alias:
	.zero		0
	.zero		64


//--------------------- .nv.constant0._Z17tiled_cuda_matmulPfS_S_jjjj --------------------------
	.section	.nv.constant0._Z17tiled_cuda_matmulPfS_S_jjjj,"a",@progbits
	.sectionflags	@""
	.align	4
.nv.constant0._Z17tiled_cuda_matmulPfS_S_jjjj:
	.zero		936


//--------------------- .nv.constant0._Z17naive_cuda_matmulPfS_S_jjj --------------------------
	.section	.nv.constant0._Z17naive_cuda_matmulPfS_S_jjj,"a",@progbits
	.sectionflags	@""
	.align	4
.nv.constant0._Z17naive_cuda_matmulPfS_S_jjj:
	.zero		932


//--------------------- SYMBOLS --------------------------

	.type		.nv.reservedSmem.offset0,@object
	.size		.nv.reservedSmem.offset0,0x4
	.type		.nv.reservedSmem.cap,@object
	.size		.nv.reservedSmem.cap,0x4
